//
// Generated by NVIDIA NVVM Compiler
//
// Compiler Build ID: CL-36424714
// Cuda compilation tools, release 13.0, V13.0.88
// Based on NVVM 20.0.0
//

.version 9.0
.target sm_100
.address_size 64

	// .globl	_Z12initDistanceP10ZoningPlanP11DistanceMapP17Point2DAndFeaturePi

.visible .entry _Z12initDistanceP10ZoningPlanP11DistanceMapP17Point2DAndFeaturePi(
	.param .u64 .ptr .align 1 _Z12initDistanceP10ZoningPlanP11DistanceMapP17Point2DAndFeaturePi_param_0,
	.param .u64 .ptr .align 1 _Z12initDistanceP10ZoningPlanP11DistanceMapP17Point2DAndFeaturePi_param_1,
	.param .u64 .ptr .align 1 _Z12initDistanceP10ZoningPlanP11DistanceMapP17Point2DAndFeaturePi_param_2,
	.param .u64 .ptr .align 1 _Z12initDistanceP10ZoningPlanP11DistanceMapP17Point2DAndFeaturePi_param_3
)
{
	.reg .pred 	%p<8>;
	.reg .b32 	%r<56>;
	.reg .b64 	%rd<29>;

	ld.param.u64 	%rd7, [_Z12initDistanceP10ZoningPlanP11DistanceMapP17Point2DAndFeaturePi_param_0];
	ld.param.u64 	%rd8, [_Z12initDistanceP10ZoningPlanP11DistanceMapP17Point2DAndFeaturePi_param_1];
	ld.param.u64 	%rd9, [_Z12initDistanceP10ZoningPlanP11DistanceMapP17Point2DAndFeaturePi_param_2];
	ld.param.u64 	%rd10, [_Z12initDistanceP10ZoningPlanP11DistanceMapP17Point2DAndFeaturePi_param_3];
	cvta.to.global.u64 	%rd1, %rd9;
	cvta.to.global.u64 	%rd2, %rd8;
	cvta.to.global.u64 	%rd3, %rd7;
	cvta.to.global.u64 	%rd11, %rd10;
	mov.u32 	%r11, %ntid.x;
	mov.u32 	%r12, %ctaid.x;
	mov.u32 	%r13, %tid.x;
	mad.lo.s32 	%r14, %r11, %r12, %r13;
	mul.wide.s32 	%rd12, %r14, 4;
	add.s64 	%rd4, %rd11, %rd12;
	mov.b32 	%r54, 0;
	st.global.u32 	[%rd4], %r54;
	mul.lo.s32 	%r53, %r14, 79;
	mul.lo.s32 	%r2, %r14, 5000;
$L__BB0_1:
	mul.hi.s32 	%r15, %r53, 1374389535;
	shr.u32 	%r16, %r15, 31;
	shr.s32 	%r17, %r15, 6;
	add.s32 	%r5, %r17, %r16;
	mul.lo.s32 	%r18, %r5, 200;
	sub.s32 	%r6, %r53, %r18;
	setp.gt.s32 	%p1, %r53, 39999;
	@%p1 bra 	$L__BB0_16;
	mul.wide.s32 	%rd13, %r5, 1600;
	add.s64 	%rd14, %rd3, %rd13;
	mul.wide.s32 	%rd15, %r6, 8;
	add.s64 	%rd5, %rd14, %rd15;
	mul.wide.s32 	%rd16, %r5, 4000;
	add.s64 	%rd17, %rd2, %rd16;
	mul.wide.s32 	%rd18, %r6, 20;
	add.s64 	%rd6, %rd17, %rd18;
	ld.global.u32 	%r20, [%rd5];
	setp.ne.s32 	%p2, %r20, 1;
	mov.b32 	%r55, 9999;
	@%p2 bra 	$L__BB0_4;
	ld.global.u32 	%r22, [%rd4];
	add.s32 	%r23, %r22, 1;
	st.global.u32 	[%rd4], %r23;
	add.s32 	%r24, %r22, %r2;
	mul.wide.s32 	%rd19, %r24, 12;
	add.s64 	%rd20, %rd1, %rd19;
	st.global.u32 	[%rd20], %r6;
	st.global.u32 	[%rd20+4], %r5;
	mov.b32 	%r55, 0;
	st.global.u32 	[%rd20+8], %r55;
$L__BB0_4:
	st.global.u32 	[%rd6], %r55;
	ld.global.u32 	%r25, [%rd5];
	setp.eq.s32 	%p3, %r25, 2;
	@%p3 bra 	$L__BB0_6;
	mov.b32 	%r26, 9999;
	st.global.u32 	[%rd6+4], %r26;
	bra.uni 	$L__BB0_7;
$L__BB0_6:
	ld.global.u32 	%r27, [%rd4];
	add.s32 	%r28, %r27, 1;
	st.global.u32 	[%rd4], %r28;
	add.s32 	%r29, %r27, %r2;
	mul.wide.s32 	%rd21, %r29, 12;
	add.s64 	%rd22, %rd1, %rd21;
	st.global.u32 	[%rd22], %r6;
	st.global.u32 	[%rd22+4], %r5;
	mov.b32 	%r30, 1;
	st.global.u32 	[%rd22+8], %r30;
	mov.b32 	%r31, 0;
	st.global.u32 	[%rd6+4], %r31;
$L__BB0_7:
	ld.global.u32 	%r32, [%rd5];
	setp.eq.s32 	%p4, %r32, 3;
	@%p4 bra 	$L__BB0_9;
	mov.b32 	%r33, 9999;
	st.global.u32 	[%rd6+8], %r33;
	bra.uni 	$L__BB0_10;
$L__BB0_9:
	ld.global.u32 	%r34, [%rd4];
	add.s32 	%r35, %r34, 1;
	st.global.u32 	[%rd4], %r35;
	add.s32 	%r36, %r34, %r2;
	mul.wide.s32 	%rd23, %r36, 12;
	add.s64 	%rd24, %rd1, %rd23;
	st.global.u32 	[%rd24], %r6;
	st.global.u32 	[%rd24+4], %r5;
	mov.b32 	%r37, 2;
	st.global.u32 	[%rd24+8], %r37;
	mov.b32 	%r38, 0;
	st.global.u32 	[%rd6+8], %r38;
$L__BB0_10:
	ld.global.u32 	%r39, [%rd5];
	setp.eq.s32 	%p5, %r39, 4;
	@%p5 bra 	$L__BB0_12;
	mov.b32 	%r40, 9999;
	st.global.u32 	[%rd6+12], %r40;
	bra.uni 	$L__BB0_13;
$L__BB0_12:
	ld.global.u32 	%r41, [%rd4];
	add.s32 	%r42, %r41, 1;
	st.global.u32 	[%rd4], %r42;
	add.s32 	%r43, %r41, %r2;
	mul.wide.s32 	%rd25, %r43, 12;
	add.s64 	%rd26, %rd1, %rd25;
	st.global.u32 	[%rd26], %r6;
	st.global.u32 	[%rd26+4], %r5;
	mov.b32 	%r44, 3;
	st.global.u32 	[%rd26+8], %r44;
	mov.b32 	%r45, 0;
	st.global.u32 	[%rd6+12], %r45;
$L__BB0_13:
	ld.global.u32 	%r46, [%rd5];
	setp.eq.s32 	%p6, %r46, 5;
	@%p6 bra 	$L__BB0_15;
	mov.b32 	%r47, 9999;
	st.global.u32 	[%rd6+16], %r47;
	bra.uni 	$L__BB0_16;
$L__BB0_15:
	ld.global.u32 	%r48, [%rd4];
	add.s32 	%r49, %r48, 1;
	st.global.u32 	[%rd4], %r49;
	add.s32 	%r50, %r48, %r2;
	mul.wide.s32 	%rd27, %r50, 12;
	add.s64 	%rd28, %rd1, %rd27;
	st.global.u32 	[%rd28], %r6;
	st.global.u32 	[%rd28+4], %r5;
	mov.b32 	%r51, 4;
	st.global.u32 	[%rd28+8], %r51;
	mov.b32 	%r52, 0;
	st.global.u32 	[%rd6+16], %r52;
$L__BB0_16:
	add.s32 	%r54, %r54, 1;
	add.s32 	%r53, %r53, 1;
	setp.ne.s32 	%p7, %r54, 79;
	@%p7 bra 	$L__BB0_1;
	ret;

}
	// .globl	_Z22computeDistanceToStoreP10ZoningPlanP11DistanceMapP17Point2DAndFeaturePi
.visible .entry _Z22computeDistanceToStoreP10ZoningPlanP11DistanceMapP17Point2DAndFeaturePi(
	.param .u64 .ptr .align 1 _Z22computeDistanceToStoreP10ZoningPlanP11DistanceMapP17Point2DAndFeaturePi_param_0,
	.param .u64 .ptr .align 1 _Z22computeDistanceToStoreP10ZoningPlanP11DistanceMapP17Point2DAndFeaturePi_param_1,
	.param .u64 .ptr .align 1 _Z22computeDistanceToStoreP10ZoningPlanP11DistanceMapP17Point2DAndFeaturePi_param_2,
	.param .u64 .ptr .align 1 _Z22computeDistanceToStoreP10ZoningPlanP11DistanceMapP17Point2DAndFeaturePi_param_3
)
{
	.reg .pred 	%p<16>;
	.reg .b32 	%r<52>;
	.reg .b64 	%rd<35>;

	ld.param.u64 	%rd6, [_Z22computeDistanceToStoreP10ZoningPlanP11DistanceMapP17Point2DAndFeaturePi_param_1];
	ld.param.u64 	%rd7, [_Z22computeDistanceToStoreP10ZoningPlanP11DistanceMapP17Point2DAndFeaturePi_param_2];
	ld.param.u64 	%rd8, [_Z22computeDistanceToStoreP10ZoningPlanP11DistanceMapP17Point2DAndFeaturePi_param_3];
	cvta.to.global.u64 	%rd1, %rd6;
	cvta.to.global.u64 	%rd2, %rd7;
	cvta.to.global.u64 	%rd9, %rd8;
	mov.u32 	%r15, %ntid.x;
	mov.u32 	%r16, %ctaid.x;
	mov.u32 	%r17, %tid.x;
	mad.lo.s32 	%r1, %r15, %r16, %r17;
	mul.wide.s32 	%rd10, %r1, 4;
	add.s64 	%rd3, %rd9, %rd10;
	ld.global.u32 	%r18, [%rd3];
	setp.lt.s32 	%p1, %r18, 1;
	@%p1 bra 	$L__BB1_20;
	mul.lo.s32 	%r2, %r1, 5000;
	mov.b32 	%r50, 0;
$L__BB1_2:
	add.s32 	%r20, %r50, 1;
	add.s32 	%r21, %r50, %r2;
	mul.wide.s32 	%rd11, %r21, 12;
	add.s64 	%rd12, %rd2, %rd11;
	ld.global.u32 	%r4, [%rd12];
	ld.global.u32 	%r5, [%rd12+4];
	ld.global.u32 	%r6, [%rd12+8];
	setp.gt.s32 	%p2, %r50, 4998;
	selp.b32 	%r50, 0, %r20, %p2;
	mul.wide.s32 	%rd13, %r5, 4000;
	add.s64 	%rd4, %rd1, %rd13;
	mul.wide.s32 	%rd14, %r4, 20;
	add.s64 	%rd15, %rd4, %rd14;
	mul.wide.s32 	%rd16, %r6, 4;
	add.s64 	%rd5, %rd15, %rd16;
	ld.global.u32 	%r8, [%rd5];
	setp.lt.s32 	%p3, %r5, 1;
	@%p3 bra 	$L__BB1_7;
	add.s32 	%r9, %r5, -1;
	mul.wide.u32 	%rd17, %r9, 4000;
	add.s64 	%rd18, %rd1, %rd17;
	add.s64 	%rd20, %rd18, %rd14;
	add.s64 	%rd22, %rd20, %rd16;
	add.s32 	%r22, %r8, 1;
	atom.global.min.s32 	%r23, [%rd22], %r22;
	setp.le.s32 	%p4, %r23, %r22;
	@%p4 bra 	$L__BB1_6;
	ld.global.u32 	%r24, [%rd3];
	add.s32 	%r25, %r24, 1;
	st.global.u32 	[%rd3], %r25;
	add.s32 	%r26, %r24, %r2;
	mul.wide.s32 	%rd23, %r26, 12;
	add.s64 	%rd24, %rd2, %rd23;
	st.global.u32 	[%rd24], %r4;
	st.global.u32 	[%rd24+4], %r9;
	st.global.u32 	[%rd24+8], %r6;
	ld.global.u32 	%r27, [%rd3];
	setp.lt.s32 	%p5, %r27, 5000;
	@%p5 bra 	$L__BB1_6;
	mov.b32 	%r28, 0;
	st.global.u32 	[%rd3], %r28;
$L__BB1_6:
	setp.gt.u32 	%p6, %r5, 198;
	@%p6 bra 	$L__BB1_10;
$L__BB1_7:
	add.s32 	%r29, %r8, 1;
	atom.global.min.s32 	%r30, [%rd5+4000], %r29;
	setp.le.s32 	%p7, %r30, %r29;
	@%p7 bra 	$L__BB1_10;
	add.s32 	%r31, %r5, 1;
	ld.global.u32 	%r32, [%rd3];
	add.s32 	%r33, %r32, 1;
	st.global.u32 	[%rd3], %r33;
	add.s32 	%r34, %r32, %r2;
	mul.wide.s32 	%rd25, %r34, 12;
	add.s64 	%rd26, %rd2, %rd25;
	st.global.u32 	[%rd26], %r4;
	st.global.u32 	[%rd26+4], %r31;
	st.global.u32 	[%rd26+8], %r6;
	ld.global.u32 	%r35, [%rd3];
	setp.lt.s32 	%p8, %r35, 5000;
	@%p8 bra 	$L__BB1_10;
	mov.b32 	%r36, 0;
	st.global.u32 	[%rd3], %r36;
$L__BB1_10:
	setp.lt.s32 	%p9, %r4, 1;
	@%p9 bra 	$L__BB1_16;
	add.s32 	%r10, %r4, -1;
	mul.wide.u32 	%rd27, %r10, 20;
	add.s64 	%rd28, %rd4, %rd27;
	add.s64 	%rd30, %rd28, %rd16;
	add.s32 	%r37, %r8, 1;
	atom.global.min.s32 	%r38, [%rd30], %r37;
	setp.le.s32 	%p10, %r38, %r37;
	@%p10 bra 	$L__BB1_14;
	ld.global.u32 	%r39, [%rd3];
	add.s32 	%r40, %r39, 1;
	st.global.u32 	[%rd3], %r40;
	add.s32 	%r41, %r39, %r2;
	mul.wide.s32 	%rd31, %r41, 12;
	add.s64 	%rd32, %rd2, %rd31;
	st.global.u32 	[%rd32], %r10;
	st.global.u32 	[%rd32+4], %r5;
	st.global.u32 	[%rd32+8], %r6;
	ld.global.u32 	%r42, [%rd3];
	setp.lt.s32 	%p11, %r42, 5000;
	@%p11 bra 	$L__BB1_14;
	mov.b32 	%r43, 0;
	st.global.u32 	[%rd3], %r43;
$L__BB1_14:
	setp.lt.u32 	%p12, %r4, 199;
	@%p12 bra 	$L__BB1_16;
	ld.global.u32 	%r51, [%rd3];
	bra.uni 	$L__BB1_19;
$L__BB1_16:
	add.s32 	%r44, %r8, 1;
	atom.global.min.s32 	%r45, [%rd5+20], %r44;
	setp.le.s32 	%p13, %r45, %r44;
	ld.global.u32 	%r51, [%rd3];
	@%p13 bra 	$L__BB1_19;
	add.s32 	%r46, %r4, 1;
	add.s32 	%r47, %r51, 1;
	st.global.u32 	[%rd3], %r47;
	add.s32 	%r48, %r51, %r2;
	mul.wide.s32 	%rd33, %r48, 12;
	add.s64 	%rd34, %rd2, %rd33;
	st.global.u32 	[%rd34], %r46;
	st.global.u32 	[%rd34+4], %r5;
	st.global.u32 	[%rd34+8], %r6;
	ld.global.u32 	%r51, [%rd3];
	setp.lt.s32 	%p14, %r51, 5000;
	@%p14 bra 	$L__BB1_19;
	mov.b32 	%r51, 0;
	st.global.u32 	[%rd3], %r51;
$L__BB1_19:
	setp.lt.s32 	%p15, %r50, %r51;
	@%p15 bra 	$L__BB1_2;
$L__BB1_20:
	ret;

}


// ===== COMPILED SASS (sm_100) =====

	.target	sm_100

	.elftype	@"ET_EXEC"


//--------------------- .note.nv.tkinfo           --------------------------
	.section	.note.nv.tkinfo,"",@"SHT_NOTE"
	.sectionflags	@"SHF_NOTE_NV_TKINFO"
	.tkinfo
        /*0018*/ 	.word	0x00000002
        /*0030*/ 	.string	""
        /*0030*/ 	.string	"ptxas"
        /*0030*/ 	.string	"Cuda compilation tools, release 13.0, V13.0.88"
        /*0030*/ 	.string	"Build cuda_13.0.r13.0/compiler.36424714_0"
        /*0030*/ 	.string	"-arch sm_100 -m 64 "



//--------------------- .note.nv.cuinfo           --------------------------
	.section	.note.nv.cuinfo,"",@"SHT_NOTE"
	.sectionflags	@"SHF_NOTE_NV_CUINFO"
        /*0018*/ 	.short	0x0002
        /*001a*/ 	.short	0x0064
        /*001c*/ 	.short	0x0082
	.zero		2


//--------------------- .nv.info                  --------------------------
	.section	.nv.info,"",@"SHT_CUDA_INFO"
	.align	4


	//----- nvinfo : EIATTR_REGCOUNT
	.align		4
        /*0000*/ 	.byte	0x04, 0x2f
        /*0002*/ 	.short	(.L_1 - .L_0)
	.align		4
.L_0:
        /*0004*/ 	.word	index@(_Z12initDistanceP10ZoningPlanP11DistanceMapP17Point2DAndFeaturePi)
        /*0008*/ 	.word	0x00000020


	//----- nvinfo : EIATTR_FRAME_SIZE
	.align		4
.L_1:
        /*000c*/ 	.byte	0x04, 0x11
        /*000e*/ 	.short	(.L_3 - .L_2)
	.align		4
.L_2:
        /*0010*/ 	.word	index@(_Z12initDistanceP10ZoningPlanP11DistanceMapP17Point2DAndFeaturePi)
        /*0014*/ 	.word	0x00000000


	//----- nvinfo : EIATTR_REGCOUNT
	.align		4
.L_3:
        /*0018*/ 	.byte	0x04, 0x2f
        /*001a*/ 	.short	(.L_5 - .L_4)
	.align		4
.L_4:
        /*001c*/ 	.word	index@(_Z22computeDistanceToStoreP10ZoningPlanP11DistanceMapP17Point2DAndFeaturePi)
        /*0020*/ 	.word	0x0000001e


	//----- nvinfo : EIATTR_FRAME_SIZE
	.align		4
.L_5:
        /*0024*/ 	.byte	0x04, 0x11
        /*0026*/ 	.short	(.L_7 - .L_6)
	.align		4
.L_6:
        /*0028*/ 	.word	index@(_Z22computeDistanceToStoreP10ZoningPlanP11DistanceMapP17Point2DAndFeaturePi)
        /*002c*/ 	.word	0x00000000


	//----- nvinfo : EIATTR_MIN_STACK_SIZE
	.align		4
.L_7:
        /*0030*/ 	.byte	0x04, 0x12
        /*0032*/ 	.short	(.L_9 - .L_8)
	.align		4
.L_8:
        /*0034*/ 	.word	index@(_Z22computeDistanceToStoreP10ZoningPlanP11DistanceMapP17Point2DAndFeaturePi)
        /*0038*/ 	.word	0x00000000


	//----- nvinfo : EIATTR_MIN_STACK_SIZE
	.align		4
.L_9:
        /*003c*/ 	.byte	0x04, 0x12
        /*003e*/ 	.short	(.L_11 - .L_10)
	.align		4
.L_10:
        /*0040*/ 	.word	index@(_Z12initDistanceP10ZoningPlanP11DistanceMapP17Point2DAndFeaturePi)
        /*0044*/ 	.word	0x00000000
.L_11:


//--------------------- .nv.compat                --------------------------
	.section	.nv.compat,"",@"SHT_CUDA_COMPAT_INFO"
	.align	4
        /*0000*/ 	.byte	0x02, 0x09, 0x00, 0x00, 0x02, 0x02, 0x01, 0x00, 0x02, 0x05, 0x05, 0x00, 0x03, 0x07, 0x01, 0x01
        /*0010*/ 	.byte	0x02, 0x03, 0x00, 0x00, 0x02, 0x06, 0x01, 0x00, 0x04, 0x0b, 0x08, 0x00, 0x09, 0x00, 0x00, 0x00
        /*0020*/ 	.byte	0x00, 0x00, 0x00, 0x00


//--------------------- .nv.info._Z22computeDistanceToStoreP10ZoningPlanP11DistanceMapP17Point2DAndFeaturePi --------------------------
	.section	.nv.info._Z22computeDistanceToStoreP10ZoningPlanP11DistanceMapP17Point2DAndFeaturePi,"",@"SHT_CUDA_INFO"
	.sectionflags	@""
	.align	4


	//----- nvinfo : EIATTR_CUDA_API_VERSION
	.align		4
        /*0000*/ 	.byte	0x04, 0x37
        /*0002*/ 	.short	(.L_13 - .L_12)
.L_12:
        /*0004*/ 	.word	0x00000082


	//----- nvinfo : EIATTR_KPARAM_INFO
	.align		4
.L_13:
        /*0008*/ 	.byte	0x04, 0x17
        /*000a*/ 	.short	(.L_15 - .L_14)
.L_14:
        /*000c*/ 	.word	0x00000000
        /*0010*/ 	.short	0x0003
        /*0012*/ 	.short	0x0018
        /*0014*/ 	.byte	0x00, 0xf5, 0x21, 0x00


	//----- nvinfo : EIATTR_KPARAM_INFO
	.align		4
.L_15:
        /*0018*/ 	.byte	0x04, 0x17
        /*001a*/ 	.short	(.L_17 - .L_16)
.L_16:
        /*001c*/ 	.word	0x00000000
        /*0020*/ 	.short	0x0002
        /*0022*/ 	.short	0x0010
        /*0024*/ 	.byte	0x00, 0xf5, 0x21, 0x00


	//----- nvinfo : EIATTR_KPARAM_INFO
	.align		4
.L_17:
        /*0028*/ 	.byte	0x04, 0x17
        /*002a*/ 	.short	(.L_19 - .L_18)
.L_18:
        /*002c*/ 	.word	0x00000000
        /*0030*/ 	.short	0x0001
        /*0032*/ 	.short	0x0008
        /*0034*/ 	.byte	0x00, 0xf5, 0x21, 0x00


	//----- nvinfo : EIATTR_KPARAM_INFO
	.align		4
.L_19:
        /*0038*/ 	.byte	0x04, 0x17
        /*003a*/ 	.short	(.L_21 - .L_20)
.L_20:
        /*003c*/ 	.word	0x00000000
        /*0040*/ 	.short	0x0000
        /*0042*/ 	.short	0x0000
        /*0044*/ 	.byte	0x00, 0xf5, 0x21, 0x00


	//----- nvinfo : EIATTR_SPARSE_MMA_MASK
	.align		4
.L_21:
        /*0048*/ 	.byte	0x03, 0x50
        /*004a*/ 	.short	0x0000


	//----- nvinfo : EIATTR_MAXREG_COUNT
	.align		4
        /*004c*/ 	.byte	0x03, 0x1b
        /*004e*/ 	.short	0x00ff


	//----- nvinfo : EIATTR_MERCURY_ISA_VERSION
	.align		4
        /*0050*/ 	.byte	0x03, 0x5f
        /*0052*/ 	.short	0x0101


	//----- nvinfo : EIATTR_VRC_CTA_INIT_COUNT
	.align		4
        /*0054*/ 	.byte	0x02, 0x4a
	.zero		1
	.zero		1


	//----- nvinfo : EIATTR_EXIT_INSTR_OFFSETS
	.align		4
        /*0058*/ 	.byte	0x04, 0x1c
        /*005a*/ 	.short	(.L_23 - .L_22)


	//   ....[0]....
.L_22:
        /*005c*/ 	.word	0x000000a0


	//   ....[1]....
        /*0060*/ 	.word	0x00000790


	//----- nvinfo : EIATTR_CRS_STACK_SIZE
	.align		4
.L_23:
        /*0064*/ 	.byte	0x04, 0x1e
        /*0066*/ 	.short	(.L_25 - .L_24)
.L_24:
        /*0068*/ 	.word	0x00000000


	//----- nvinfo : EIATTR_CBANK_PARAM_SIZE
	.align		4
.L_25:
        /*006c*/ 	.byte	0x03, 0x19
        /*006e*/ 	.short	0x0020


	//----- nvinfo : EIATTR_PARAM_CBANK
	.align		4
        /*0070*/ 	.byte	0x04, 0x0a
        /*0072*/ 	.short	(.L_27 - .L_26)
	.align		4
.L_26:
        /*0074*/ 	.word	index@(.nv.constant0._Z22computeDistanceToStoreP10ZoningPlanP11DistanceMapP17Point2DAndFeaturePi)
        /*0078*/ 	.short	0x0380
        /*007a*/ 	.short	0x0020


	//----- nvinfo : EIATTR_SW_WAR
	.align		4
.L_27:
        /*007c*/ 	.byte	0x04, 0x36
        /*007e*/ 	.short	(.L_29 - .L_28)
.L_28:
        /*0080*/ 	.word	0x00000008
.L_29:


//--------------------- .nv.info._Z12initDistanceP10ZoningPlanP11DistanceMapP17Point2DAndFeaturePi --------------------------
	.section	.nv.info._Z12initDistanceP10ZoningPlanP11DistanceMapP17Point2DAndFeaturePi,"",@"SHT_CUDA_INFO"
	.sectionflags	@""
	.align	4


	//----- nvinfo : EIATTR_CUDA_API_VERSION
	.align		4
        /*0000*/ 	.byte	0x04, 0x37
        /*0002*/ 	.short	(.L_31 - .L_30)
.L_30:
        /*0004*/ 	.word	0x00000082


	//----- nvinfo : EIATTR_KPARAM_INFO
	.align		4
.L_31:
        /*0008*/ 	.byte	0x04, 0x17
        /*000a*/ 	.short	(.L_33 - .L_32)
.L_32:
        /*000c*/ 	.word	0x00000000
        /*0010*/ 	.short	0x0003
        /*0012*/ 	.short	0x0018
        /*0014*/ 	.byte	0x00, 0xf5, 0x21, 0x00


	//----- nvinfo : EIATTR_KPARAM_INFO
	.align		4
.L_33:
        /*0018*/ 	.byte	0x04, 0x17
        /*001a*/ 	.short	(.L_35 - .L_34)
.L_34:
        /*001c*/ 	.word	0x00000000
        /*0020*/ 	.short	0x0002
        /*0022*/ 	.short	0x0010
        /*0024*/ 	.byte	0x00, 0xf5, 0x21, 0x00


	//----- nvinfo : EIATTR_KPARAM_INFO
	.align		4
.L_35:
        /*0028*/ 	.byte	0x04, 0x17
        /*002a*/ 	.short	(.L_37 - .L_36)
.L_36:
        /*002c*/ 	.word	0x00000000
        /*0030*/ 	.short	0x0001
        /*0032*/ 	.short	0x0008
        /*0034*/ 	.byte	0x00, 0xf5, 0x21, 0x00


	//----- nvinfo : EIATTR_KPARAM_INFO
	.align		4
.L_37:
        /*0038*/ 	.byte	0x04, 0x17
        /*003a*/ 	.short	(.L_39 - .L_38)
.L_38:
        /*003c*/ 	.word	0x00000000
        /*0040*/ 	.short	0x0000
        /*0042*/ 	.short	0x0000
        /*0044*/ 	.byte	0x00, 0xf5, 0x21, 0x00


	//----- nvinfo : EIATTR_SPARSE_MMA_MASK
	.align		4
.L_39:
        /*0048*/ 	.byte	0x03, 0x50
        /*004a*/ 	.short	0x0000


	//----- nvinfo : EIATTR_MAXREG_COUNT
	.align		4
        /*004c*/ 	.byte	0x03, 0x1b
        /*004e*/ 	.short	0x00ff


	//----- nvinfo : EIATTR_MERCURY_ISA_VERSION
	.align		4
        /*0050*/ 	.byte	0x03, 0x5f
        /*0052*/ 	.short	0x0101


	//----- nvinfo : EIATTR_VRC_CTA_INIT_COUNT
	.align		4
        /*0054*/ 	.byte	0x02, 0x4a
	.zero		1
	.zero		1


	//----- nvinfo : EIATTR_EXIT_INSTR_OFFSETS
	.align		4
        /*0058*/ 	.byte	0x04, 0x1c
        /*005a*/ 	.short	(.L_41 - .L_40)


	//   ....[0]....
.L_40:
        /*005c*/ 	.word	0x00000680


	//----- nvinfo : EIATTR_CRS_STACK_SIZE
	.align		4
.L_41:
        /*0060*/ 	.byte	0x04, 0x1e
        /*0062*/ 	.short	(.L_43 - .L_42)
.L_42:
        /*0064*/ 	.word	0x00000000


	//----- nvinfo : EIATTR_CBANK_PARAM_SIZE
	.align		4
.L_43:
        /*0068*/ 	.byte	0x03, 0x19
        /*006a*/ 	.short	0x0020


	//----- nvinfo : EIATTR_PARAM_CBANK
	.align		4
        /*006c*/ 	.byte	0x04, 0x0a
        /*006e*/ 	.short	(.L_45 - .L_44)
	.align		4
.L_44:
        /*0070*/ 	.word	index@(.nv.constant0._Z12initDistanceP10ZoningPlanP11DistanceMapP17Point2DAndFeaturePi)
        /*0074*/ 	.short	0x0380
        /*0076*/ 	.short	0x0020


	//----- nvinfo : EIATTR_SW_WAR
	.align		4
.L_45:
        /*0078*/ 	.byte	0x04, 0x36
        /*007a*/ 	.short	(.L_47 - .L_46)
.L_46:
        /*007c*/ 	.word	0x00000008
.L_47:


//--------------------- .nv.callgraph             --------------------------
	.section	.nv.callgraph,"",@"SHT_CUDA_CALLGRAPH"
	.align	4
	.sectionentsize	8
	.align		4
        /*0000*/ 	.word	0x00000000
	.align		4
        /*0004*/ 	.word	0xffffffff
	.align		4
        /*0008*/ 	.word	0x00000000
	.align		4
        /*000c*/ 	.word	0xfffffffe
	.align		4
        /*0010*/ 	.word	0x00000000
	.align		4
        /*0014*/ 	.word	0xfffffffd
	.align		4
        /*0018*/ 	.word	0x00000000
	.align		4
        /*001c*/ 	.word	0xfffffffc


//--------------------- .text._Z22computeDistanceToStoreP10ZoningPlanP11DistanceMapP17Point2DAndFeaturePi --------------------------
	.section	.text._Z22computeDistanceToStoreP10ZoningPlanP11DistanceMapP17Point2DAndFeaturePi,"ax",@progbits
	.align	128
        .global         _Z22computeDistanceToStoreP10ZoningPlanP11DistanceMapP17Point2DAndFeaturePi
        .type           _Z22computeDistanceToStoreP10ZoningPlanP11DistanceMapP17Point2DAndFeaturePi,@function
        .size           _Z22computeDistanceToStoreP10ZoningPlanP11DistanceMapP17Point2DAndFeaturePi,(.L_x_18 - _Z22computeDistanceToStoreP10ZoningPlanP11DistanceMapP17Point2DAndFeaturePi)
        .other          _Z22computeDistanceToStoreP10ZoningPlanP11DistanceMapP17Point2DAndFeaturePi,@"STO_CUDA_ENTRY STV_DEFAULT"
_Z22computeDistanceToStoreP10ZoningPlanP11DistanceMapP17Point2DAndFeaturePi:
.text._Z22computeDistanceToStoreP10ZoningPlanP11DistanceMapP17Point2DAndFeaturePi:
[----:B------:R-:W-:Y:S01]  /*0000*/  LDC R1, c[0x0][0x37c] ;  /* 0x0000df00ff017b82 */ /* 0x000fe20000000800 */
[----:B------:R-:W0:Y:S07]  /*0010*/  S2R R0, SR_CTAID.X ;  /* 0x0000000000007919 */ /* 0x000e2e0000002500 */
[----:B------:R-:W1:Y:S01]  /*0020*/  LDC.64 R2, c[0x0][0x398] ;  /* 0x0000e600ff027b82 */ /* 0x000e620000000a00 */
[----:B------:R-:W0:Y:S01]  /*0030*/  LDCU UR6, c[0x0][0x360] ;  /* 0x00006c00ff0677ac */ /* 0x000e220008000800 */
[----:B------:R-:W0:Y:S01]  /*0040*/  S2R R5, SR_TID.X ;  /* 0x0000000000057919 */ /* 0x000e220000002100 */
[----:B------:R-:W2:Y:S01]  /*0050*/  LDCU.64 UR4, c[0x0][0x358] ;  /* 0x00006b00ff0477ac */ /* 0x000ea20008000a00 */
[----:B0-----:R-:W-:-:S04]  /*0060*/  IMAD R0, R0, UR6, R5 ;  /* 0x0000000600007c24 */ /* 0x001fc8000f8e0205 */
[----:B-1----:R-:W-:-:S05]  /*0070*/  IMAD.WIDE R2, R0, 0x4, R2 ;  /* 0x0000000400027825 */ /* 0x002fca00078e0202 */
[----:B--2---:R-:W2:Y:S02]  /*0080*/  LDG.E R4, desc[UR4][R2.64] ;  /* 0x0000000402047981 */ /* 0x004ea4000c1e1900 */
[----:B--2---:R-:W-:-:S13]  /*0090*/  ISETP.GE.AND P0, PT, R4, 0x1, PT ;  /* 0x000000010400780c */ /* 0x004fda0003f06270 */
[----:B------:R-:W-:Y:S05]  /*00a0*/  @!P0 EXIT ;  /* 0x000000000000894d */ /* 0x000fea0003800000 */
[----:B------:R-:W0:Y:S01]  /*00b0*/  LDC.64 R4, c[0x0][0x390] ;  /* 0x0000e400ff047b82 */ /* 0x000e220000000a00 */
[----:B------:R-:W-:-:S07]  /*00c0*/  HFMA2 R13, -RZ, RZ, 0, 0 ;  /* 0x00000000ff0d7431 */ /* 0x000fce00000001ff */
[----:B------:R-:W1:Y:S02]  /*00d0*/  LDC.64 R6, c[0x0][0x388] ;  /* 0x0000e200ff067b82 */ /* 0x000e640000000a00 */
.L_x_12:
[----:B------:R-:W-:-:S04]  /*00e0*/  IMAD R19, R0, 0x1388, R13 ;  /* 0x0000138800137824 */ /* 0x000fc800078e020d */
[----:B0-----:R-:W-:-:S05]  /*00f0*/  IMAD.WIDE R18, R19, 0xc, R4 ;  /* 0x0000000c13127825 */ /* 0x001fca00078e0204 */
[----:B-12---:R-:W1:Y:S04]  /*0100*/  LDG.E R15, desc[UR4][R18.64+0x4] ;  /* 0x00000404120f7981 */ /* 0x006e68000c1e1900 */
[----:B------:R-:W2:Y:S04]  /*0110*/  LDG.E R17, desc[UR4][R18.64] ;  /* 0x0000000412117981 */ /* 0x000ea8000c1e1900 */
[----:B------:R-:W3:Y:S01]  /*0120*/  LDG.E R12, desc[UR4][R18.64+0x8] ;  /* 0x00000804120c7981 */ /* 0x000ee2000c1e1900 */
[----:B-1----:R-:W-:-:S04]  /*0130*/  IMAD.WIDE R8, R15, 0xfa0, R6 ;  /* 0x00000fa00f087825 */ /* 0x002fc800078e0206 */
[----:B--2---:R-:W-:-:S04]  /*0140*/  IMAD.WIDE R10, R17, 0x14, R8 ;  /* 0x00000014110a7825 */ /* 0x004fc800078e0208 */
[----:B---3--:R-:W-:-:S05]  /*0150*/  IMAD.WIDE R10, R12, 0x4, R10 ;  /* 0x000000040c0a7825 */ /* 0x008fca00078e020a */
[----:B------:R0:W5:Y:S01]  /*0160*/  LDG.E R14, desc[UR4][R10.64] ;  /* 0x000000040a0e7981 */ /* 0x000162000c1e1900 */
[----:B------:R-:W-:Y:S01]  /*0170*/  ISETP.GE.AND P1, PT, R15, 0x1, PT ;  /* 0x000000010f00780c */ /* 0x000fe20003f26270 */
[----:B------:R-:W-:Y:S05]  /*0180*/  YIELD ;  /* 0x0000000000007946 */ /* 0x000fea0003800000 */
[C---:B------:R-:W-:Y:S01]  /*0190*/  ISETP.GT.AND P0, PT, R13.reuse, 0x1386, PT ;  /* 0x000013860d00780c */ /* 0x040fe20003f04270 */
[----:B------:R-:W-:Y:S01]  /*01a0*/  BSSY.RECONVERGENT B1, `(.L_x_0) ;  /* 0x000002e000017945 */ /* 0x000fe20003800200 */
[----:B------:R-:W-:-:S03]  /*01b0*/  IADD3 R13, PT, PT, R13, 0x1, RZ ;  /* 0x000000010d0d7810 */ /* 0x000fc60007ffe0ff */
[----:B------:R-:W-:Y:S01]  /*01c0*/  BSSY.RELIABLE B0, `(.L_x_1) ;  /* 0x000001b000007945 */ /* 0x000fe20003800100 */
[----:B------:R-:W-:-:S03]  /*01d0*/  SEL R13, R13, RZ, !P0 ;  /* 0x000000ff0d0d7207 */ /* 0x000fc60004000000 */
[----:B0-----:R-:W-:Y:S05]  /*01e0*/  @!P1 BRA `(.L_x_2) ;  /* 0x0000000000609947 */ /* 0x001fea0003800000 */
[----:B------:R-:W-:-:S04]  /*01f0*/  VIADD R23, R15, 0xffffffff ;  /* 0xffffffff0f177836 */ /* 0x000fc80000000000 */
[----:B------:R-:W-:-:S04]  /*0200*/  IMAD.WIDE.U32 R18, R23, 0xfa0, R6 ;  /* 0x00000fa017127825 */ /* 0x000fc800078e0006 */
[----:B------:R-:W-:Y:S01]  /*0210*/  IMAD.WIDE R20, R17, 0x14, R18 ;  /* 0x0000001411147825 */ /* 0x000fe200078e0212 */
[----:B-----5:R-:W-:-:S03]  /*0220*/  IADD3 R19, PT, PT, R14, 0x1, RZ ;  /* 0x000000010e137810 */ /* 0x020fc60007ffe0ff */
[----:B------:R-:W-:-:S06]  /*0230*/  IMAD.WIDE R20, R12, 0x4, R20 ;  /* 0x000000040c147825 */ /* 0x000fcc00078e0214 */
[----:B------:R-:W2:Y:S01]  /*0240*/  ATOMG.E.MIN.S32.STRONG.GPU PT, R20, desc[UR4][R20.64], R19 ;  /* 0x80000013141479a8 */ /* 0x000ea200089ef304 */
[----:B------:R-:W-:Y:S01]  /*0250*/  BSSY.RECONVERGENT B2, `(.L_x_3) ;  /* 0x000000f000027945 */ /* 0x000fe20003800200 */
[----:B------:R-:W-:Y:S02]  /*0260*/  ISETP.GT.U32.AND P0, PT, R15, 0xc6, PT ;  /* 0x000000c60f00780c */ /* 0x000fe40003f04070 */
[----:B--2---:R-:W-:-:S13]  /*0270*/  ISETP.GT.AND P1, PT, R20, R19, PT ;  /* 0x000000131400720c */ /* 0x004fda0003f24270 */
[----:B------:R-:W-:Y:S05]  /*0280*/  @!P1 BRA `(.L_x_4) ;  /* 0x00000000002c9947 */ /* 0x000fea0003800000 */
[----:B------:R-:W2:Y:S02]  /*0290*/  LDG.E R21, desc[UR4][R2.64] ;  /* 0x0000000402157981 */ /* 0x000ea4000c1e1900 */
[----:B--2---:R-:W-:Y:S02]  /*02a0*/  IMAD R27, R0, 0x1388, R21 ;  /* 0x00001388001b7824 */ /* 0x004fe400078e0215 */
[----:B------:R-:W-:Y:S02]  /*02b0*/  VIADD R25, R21, 0x1 ;  /* 0x0000000115197836 */ /* 0x000fe40000000000 */
[----:B------:R-:W-:-:S03]  /*02c0*/  IMAD.WIDE R20, R27, 0xc, R4 ;  /* 0x0000000c1b147825 */ /* 0x000fc600078e0204 */
[----:B------:R0:W-:Y:S04]  /*02d0*/  STG.E desc[UR4][R2.64], R25 ;  /* 0x0000001902007986 */ /* 0x0001e8000c101904 */
[----:B------:R0:W-:Y:S04]  /*02e0*/  STG.E desc[UR4][R20.64+0x4], R23 ;  /* 0x0000041714007986 */ /* 0x0001e8000c101904 */
[----:B------:R0:W-:Y:S04]  /*02f0*/  STG.E desc[UR4][R20.64], R17 ;  /* 0x0000001114007986 */ /* 0x0001e8000c101904 */
[----:B------:R0:W-:Y:S04]  /*0300*/  STG.E desc[UR4][R20.64+0x8], R12 ;  /* 0x0000080c14007986 */ /* 0x0001e8000c101904 */
[----:B------:R-:W2:Y:S02]  /*0310*/  LDG.E R16, desc[UR4][R2.64] ;  /* 0x0000000402107981 */ /* 0x000ea4000c1e1900 */
[----:B--2---:R-:W-:-:S13]  /*0320*/  ISETP.GE.AND P1, PT, R16, 0x1388, PT ;  /* 0x000013881000780c */ /* 0x004fda0003f26270 */
[----:B------:R0:W-:Y:S02]  /*0330*/  @P1 STG.E desc[UR4][R2.64], RZ ;  /* 0x000000ff02001986 */ /* 0x0001e4000c101904 */
.L_x_4:
[----:B------:R-:W-:Y:S05]  /*0340*/  BSYNC.RECONVERGENT B2 ;  /* 0x0000000000027941 */ /* 0x000fea0003800200 */
.L_x_3:
[----:B------:R-:W-:Y:S05]  /*0350*/  @P0 BREAK.RELIABLE B0 ;  /* 0x0000000000000942 */ /* 0x000fea0003800100 */
[----:B------:R-:W-:Y:S05]  /*0360*/  @P0 BRA `(.L_x_5) ;  /* 0x0000000000440947 */ /* 0x000fea0003800000 */
.L_x_2:
[----:B------:R-:W-:Y:S05]  /*0370*/  BSYNC.RELIABLE B0 ;  /* 0x0000000000007941 */ /* 0x000fea0003800100 */
.L_x_1:
[----:B-----5:R-:W-:-:S05]  /*0380*/  IADD3 R19, PT, PT, R14, 0x1, RZ ;  /* 0x000000010e137810 */ /* 0x020fca0007ffe0ff */
[----:B------:R-:W2:Y:S02]  /*0390*/  ATOMG.E.MIN.S32.STRONG.GPU PT, R14, desc[UR4][R10.64+0xfa0], R19 ;  /* 0x800fa0130a0e79a8 */ /* 0x000ea400089ef304 */
[----:B--2---:R-:W-:-:S13]  /*03a0*/  ISETP.GT.AND P0, PT, R14, R19, PT ;  /* 0x000000130e00720c */ /* 0x004fda0003f04270 */
[----:B------:R-:W-:Y:S05]  /*03b0*/  @!P0 BRA `(.L_x_5) ;  /* 0x0000000000308947 */ /* 0x000fea0003800000 */
[----:B0-----:R-:W2:Y:S01]  /*03c0*/  LDG.E R21, desc[UR4][R2.64] ;  /* 0x0000000402157981 */ /* 0x001ea2000c1e1900 */
[----:B------:R-:W-:Y:S01]  /*03d0*/  IADD3 R23, PT, PT, R15, 0x1, RZ ;  /* 0x000000010f177810 */ /* 0x000fe20007ffe0ff */
        /* <DEDUP_REMOVED lines=10> */
.L_x_5:
[----:B------:R-:W-:Y:S05]  /*0480*/  BSYNC.RECONVERGENT B1 ;  /* 0x0000000000017941 */ /* 0x000fea0003800200 */
.L_x_0:
[----:B------:R-:W-:Y:S01]  /*0490*/  ISETP.GE.AND P0, PT, R17, 0x1, PT ;  /* 0x000000011100780c */ /* 0x000fe20003f06270 */
[----:B------:R-:W-:Y:S04]  /*04a0*/  BSSY.RECONVERGENT B1, `(.L_x_6) ;  /* 0x000002c000017945 */ /* 0x000fe80003800200 */
[----:B------:R-:W-:Y:S08]  /*04b0*/  BSSY.RELIABLE B2, `(.L_x_7) ;  /* 0x000001a000027945 */ /* 0x000ff00003800100 */
[----:B------:R-:W-:Y:S05]  /*04c0*/  @!P0 BRA `(.L_x_8) ;  /* 0x0000000000608947 */ /* 0x000fea0003800000 */
[----:B01----:R-:W-:-:S05]  /*04d0*/  IADD3 R25, PT, PT, R17, -0x1, RZ ;  /* 0xffffffff11197810 */ /* 0x003fca0007ffe0ff */
[----:B------:R-:W-:-:S04]  /*04e0*/  IMAD.WIDE.U32 R8, R25, 0x14, R8 ;  /* 0x0000001419087825 */ /* 0x000fc800078e0008 */
[----:B------:R-:W-:-:S06]  /*04f0*/  IMAD.WIDE R8, R12, 0x4, R8 ;  /* 0x000000040c087825 */ /* 0x000fcc00078e0208 */
[----:B------:R-:W2:Y:S01]  /*0500*/  ATOMG.E.MIN.S32.STRONG.GPU PT, R8, desc[UR4][R8.64], R19 ;  /* 0x80000013080879a8 */ /* 0x000ea200089ef304 */
[----:B------:R-:W-:Y:S01]  /*0510*/  BSSY.RECONVERGENT B3, `(.L_x_9) ;  /* 0x000000f000037945 */ /* 0x000fe20003800200 */
[----:B------:R-:W-:Y:S02]  /*0520*/  ISETP.GE.U32.AND P0, PT, R17, 0xc7, PT ;  /* 0x000000c71100780c */ /* 0x000fe40003f06070 */
[----:B--2---:R-:W-:-:S13]  /*0530*/  ISETP.GT.AND P1, PT, R8, R19, PT ;  /* 0x000000130800720c */ /* 0x004fda0003f24270 */
[----:B------:R-:W-:Y:S05]  /*0540*/  @!P1 BRA `(.L_x_10) ;  /* 0x00000000002c9947 */ /* 0x000fea0003800000 */
[----:B------:R-:W2:Y:S02]  /*0550*/  LDG.E R9, desc[UR4][R2.64] ;  /* 0x0000000402097981 */ /* 0x000ea4000c1e1900 */
[----:B--2---:R-:W-:Y:S01]  /*0560*/  IMAD R23, R0, 0x1388, R9 ;  /* 0x0000138800177824 */ /* 0x004fe200078e0209 */
[----:B------:R-:W-:-:S03]  /*0570*/  IADD3 R21, PT, PT, R9, 0x1, RZ ;  /* 0x0000000109157810 */ /* 0x000fc60007ffe0ff */
[----:B------:R-:W-:Y:S02]  /*0580*/  IMAD.WIDE R8, R23, 0xc, R4 ;  /* 0x0000000c17087825 */ /* 0x000fe400078e0204 */
[----:B------:R0:W-:Y:S04]  /*0590*/  STG.E desc[UR4][R2.64], R21 ;  /* 0x0000001502007986 */ /* 0x0001e8000c101904 */
[----:B------:R0:W-:Y:S04]  /*05a0*/  STG.E desc[UR4][R8.64], R25 ;  /* 0x0000001908007986 */ /* 0x0001e8000c101904 */
[----:B------:R0:W-:Y:S04]  /*05b0*/  STG.E desc[UR4][R8.64+0x4], R15 ;  /* 0x0000040f08007986 */ /* 0x0001e8000c101904 */
[----:B------:R0:W-:Y:S04]  /*05c0*/  STG.E desc[UR4][R8.64+0x8], R12 ;  /* 0x0000080c08007986 */ /* 0x0001e8000c101904 */
[----:B------:R-:W2:Y:S02]  /*05d0*/  LDG.E R14, desc[UR4][R2.64] ;  /* 0x00000004020e7981 */ /* 0x000ea4000c1e1900 */
[----:B--2---:R-:W-:-:S13]  /*05e0*/  ISETP.GE.AND P1, PT, R14, 0x1388, PT ;  /* 0x000013880e00780c */ /* 0x004fda0003f26270 */
[----:B------:R0:W-:Y:S02]  /*05f0*/  @P1 STG.E desc[UR4][R2.64], RZ ;  /* 0x000000ff02001986 */ /* 0x0001e4000c101904 */
.L_x_10:
[----:B------:R-:W-:Y:S05]  /*0600*/  BSYNC.RECONVERGENT B3 ;  /* 0x0000000000037941 */ /* 0x000fea0003800200 */
.L_x_9:
[----:B------:R-:W-:Y:S05]  /*0610*/  @P0 BREAK.RELIABLE B2 ;  /* 0x0000000000020942 */ /* 0x000fea0003800100 */
[----:B------:R-:W-:Y:S05]  /*0620*/  @!P0 BRA `(.L_x_8) ;  /* 0x0000000000088947 */ /* 0x000fea0003800000 */
[----:B------:R1:W5:Y:S01]  /*0630*/  LDG.E R14, desc[UR4][R2.64] ;  /* 0x00000004020e7981 */ /* 0x000362000c1e1900 */
[----:B------:R-:W-:Y:S05]  /*0640*/  BRA `(.L_x_11) ;  /* 0x0000000000447947 */ /* 0x000fea0003800000 */
.L_x_8:
[----:B------:R-:W-:Y:S05]  /*0650*/  BSYNC.RELIABLE B2 ;  /* 0x0000000000027941 */ /* 0x000fea0003800100 */
.L_x_7:
[----:B------:R-:W2:Y:S04]  /*0660*/  ATOMG.E.MIN.S32.STRONG.GPU PT, R10, desc[UR4][R10.64+0x14], R19 ;  /* 0x800014130a0a79a8 */ /* 0x000ea800089ef304 */
[----:B------:R3:W5:Y:S01]  /*0670*/  LDG.E R14, desc[UR4][R2.64] ;  /* 0x00000004020e7981 */ /* 0x000762000c1e1900 */
[----:B--2---:R-:W-:-:S13]  /*0680*/  ISETP.GT.AND P0, PT, R10, R19, PT ;  /* 0x000000130a00720c */ /* 0x004fda0003f04270 */
[----:B---3--:R-:W-:Y:S05]  /*0690*/  @!P0 BRA `(.L_x_11) ;  /* 0x0000000000308947 */ /* 0x008fea0003800000 */
[----:B0----5:R-:W-:Y:S01]  /*06a0*/  IMAD R9, R0, 0x1388, R14 ;  /* 0x0000138800097824 */ /* 0x021fe200078e020e */
[----:B------:R-:W-:Y:S01]  /*06b0*/  IADD3 R11, PT, PT, R14, 0x1, RZ ;  /* 0x000000010e0b7810 */ /* 0x000fe20007ffe0ff */
[----:B-1----:R-:W-:Y:S02]  /*06c0*/  VIADD R17, R17, 0x1 ;  /* 0x0000000111117836 */ /* 0x002fe40000000000 */
[----:B------:R-:W-:Y:S02]  /*06d0*/  IMAD.WIDE R8, R9, 0xc, R4 ;  /* 0x0000000c09087825 */ /* 0x000fe400078e0204 */
[----:B------:R2:W-:Y:S04]  /*06e0*/  STG.E desc[UR4][R2.64], R11 ;  /* 0x0000000b02007986 */ /* 0x0005e8000c101904 */
[----:B------:R2:W-:Y:S04]  /*06f0*/  STG.E desc[UR4][R8.64], R17 ;  /* 0x0000001108007986 */ /* 0x0005e8000c101904 */
[----:B------:R2:W-:Y:S04]  /*0700*/  STG.E desc[UR4][R8.64+0x4], R15 ;  /* 0x0000040f08007986 */ /* 0x0005e8000c101904 */
[----:B------:R2:W-:Y:S04]  /*0710*/  STG.E desc[UR4][R8.64+0x8], R12 ;  /* 0x0000080c08007986 */ /* 0x0005e8000c101904 */
[----:B------:R-:W3:Y:S02]  /*0720*/  LDG.E R14, desc[UR4][R2.64] ;  /* 0x00000004020e7981 */ /* 0x000ee4000c1e1900 */
[----:B---3--:R-:W-:-:S13]  /*0730*/  ISETP.GE.AND P0, PT, R14, 0x1388, PT ;  /* 0x000013880e00780c */ /* 0x008fda0003f06270 */
[----:B------:R2:W-:Y:S01]  /*0740*/  @P0 STG.E desc[UR4][R2.64], RZ ;  /* 0x000000ff02000986 */ /* 0x0005e2000c101904 */
[----:B------:R-:W-:-:S07]  /*0750*/  @P0 MOV R14, RZ ;  /* 0x000000ff000e0202 */ /* 0x000fce0000000f00 */
.L_x_11:
[----:B------:R-:W-:Y:S05]  /*0760*/  BSYNC.RECONVERGENT B1 ;  /* 0x0000000000017941 */ /* 0x000fea0003800200 */
.L_x_6:
[----:B-----5:R-:W-:-:S13]  /*0770*/  ISETP.GE.AND P0, PT, R13, R14, PT ;  /* 0x0000000e0d00720c */ /* 0x020fda0003f06270 */
[----:B------:R-:W-:Y:S05]  /*0780*/  @!P0 BRA `(.L_x_12) ;  /* 0xfffffff800548947 */ /* 0x000fea000383ffff */
[----:B------:R-:W-:Y:S05]  /*0790*/  EXIT ;  /* 0x000000000000794d */ /* 0x000fea0003800000 */
.L_x_13:
[----:B------:R-:W-:-:S00]  /*07a0*/  BRA `(.L_x_13) ;  /* 0xfffffffc00fc7947 */ /* 0x000fc0000383ffff */
[----:B------:R-:W-:-:S00]  /*07b0*/  NOP ;  /* 0x0000000000007918 */ /* 0x000fc00000000000 */
        /* <DEDUP_REMOVED lines=12> */
.L_x_18:


//--------------------- .text._Z12initDistanceP10ZoningPlanP11DistanceMapP17Point2DAndFeaturePi --------------------------
	.section	.text._Z12initDistanceP10ZoningPlanP11DistanceMapP17Point2DAndFeaturePi,"ax",@progbits
	.align	128
        .global         _Z12initDistanceP10ZoningPlanP11DistanceMapP17Point2DAndFeaturePi
        .type           _Z12initDistanceP10ZoningPlanP11DistanceMapP17Point2DAndFeaturePi,@function
        .size           _Z12initDistanceP10ZoningPlanP11DistanceMapP17Point2DAndFeaturePi,(.L_x_19 - _Z12initDistanceP10ZoningPlanP11DistanceMapP17Point2DAndFeaturePi)
        .other          _Z12initDistanceP10ZoningPlanP11DistanceMapP17Point2DAndFeaturePi,@"STO_CUDA_ENTRY STV_DEFAULT"
_Z12initDistanceP10ZoningPlanP11DistanceMapP17Point2DAndFeaturePi:
.text._Z12initDistanceP10ZoningPlanP11DistanceMapP17Point2DAndFeaturePi:
[----:B------:R-:W-:Y:S01]  /*0000*/  LDC R1, c[0x0][0x37c] ;  /* 0x0000df00ff017b82 */ /* 0x000fe20000000800 */
[----:B------:R-:W0:Y:S07]  /*0010*/  S2R R0, SR_CTAID.X ;  /* 0x0000000000007919 */ /* 0x000e2e0000002500 */
[----:B------:R-:W1:Y:S01]  /*0020*/  LDC.64 R2, c[0x0][0x398] ;  /* 0x0000e600ff027b82 */ /* 0x000e620000000a00 */
[----:B------:R-:W0:Y:S01]  /*0030*/  LDCU UR4, c[0x0][0x360] ;  /* 0x00006c00ff0477ac */ /* 0x000e220008000800 */
[----:B------:R-:W0:Y:S01]  /*0040*/  S2R R5, SR_TID.X ;  /* 0x0000000000057919 */ /* 0x000e220000002100 */
[----:B------:R-:W2:Y:S05]  /*0050*/  LDCU.64 UR6, c[0x0][0x358] ;  /* 0x00006b00ff0677ac */ /* 0x000eaa0008000a00 */
[----:B------:R-:W3:Y:S08]  /*0060*/  LDC.64 R6, c[0x0][0x380] ;  /* 0x0000e000ff067b82 */ /* 0x000ef00000000a00 */
[----:B------:R-:W4:Y:S01]  /*0070*/  LDC.64 R8, c[0x0][0x388] ;  /* 0x0000e200ff087b82 */ /* 0x000f220000000a00 */
[----:B0-----:R-:W-:Y:S01]  /*0080*/  IMAD R0, R0, UR4, R5 ;  /* 0x0000000400007c24 */ /* 0x001fe2000f8e0205 */
[----:B------:R-:W-:-:S06]  /*0090*/  UMOV UR4, URZ ;  /* 0x000000ff00047c82 */ /* 0x000fcc0008000000 */
[----:B------:R-:W0:Y:S01]  /*00a0*/  LDC.64 R4, c[0x0][0x390] ;  /* 0x0000e400ff047b82 */ /* 0x000e220000000a00 */
[----:B-1----:R-:W-:-:S04]  /*00b0*/  IMAD.WIDE R2, R0, 0x4, R2 ;  /* 0x0000000400027825 */ /* 0x002fc800078e0202 */
[----:B------:R-:W-:Y:S01]  /*00c0*/  IMAD R12, R0, 0x4f, RZ ;  /* 0x0000004f000c7824 */ /* 0x000fe200078e02ff */
[----:B--2---:R1:W-:Y:S06]  /*00d0*/  STG.E desc[UR6][R2.64], RZ ;  /* 0x000000ff02007986 */ /* 0x0043ec000c101906 */
.L_x_16:
[C---:B------:R-:W-:Y:S01]  /*00e0*/  ISETP.GT.AND P0, PT, R12.reuse, 0x9c3f, PT ;  /* 0x00009c3f0c00780c */ /* 0x040fe20003f04270 */
[----:B--23--:R-:W-:Y:S01]  /*00f0*/  IMAD.HI R13, R12, 0x51eb851f, RZ ;  /* 0x51eb851f0c0d7827 */ /* 0x00cfe200078e02ff */
[----:B------:R-:W-:Y:S01]  /*0100*/  UIADD3 UR4, UPT, UPT, UR4, 0x1, URZ ;  /* 0x0000000104047890 */ /* 0x000fe2000fffe0ff */
[----:B------:R-:W-:Y:S03]  /*0110*/  BSSY.RECONVERGENT B0, `(.L_x_14) ;  /* 0x0000054000007945 */ /* 0x000fe60003800200 */
[----:B------:R-:W-:Y:S01]  /*0120*/  SHF.R.U32.HI R10, RZ, 0x1f, R13 ;  /* 0x0000001fff0a7819 */ /* 0x000fe2000001160d */
[----:B------:R-:W-:-:S03]  /*0130*/  UISETP.NE.AND UP0, UPT, UR4, 0x4f, UPT ;  /* 0x0000004f0400788c */ /* 0x000fc6000bf05270 */
[----:B------:R-:W-:-:S03]  /*0140*/  LEA.HI.SX32 R13, R13, R10, 0x1a ;  /* 0x0000000a0d0d7211 */ /* 0x000fc600078fd2ff */
[----:B------:R-:W-:Y:S05]  /*0150*/  @P0 BRA `(.L_x_15) ;  /* 0x00000004003c0947 */ /* 0x000fea0003800000 */
[----:B---3--:R-:W-:-:S04]  /*0160*/  IMAD.WIDE R10, R13, 0x640, R6 ;  /* 0x000006400d0a7825 */ /* 0x008fc800078e0206 */
[----:B------:R-:W-:-:S04]  /*0170*/  IMAD R14, R13, -0xc8, R12 ;  /* 0xffffff380d0e7824 */ /* 0x000fc800078e020c */
[----:B------:R-:W-:-:S05]  /*0180*/  IMAD.WIDE R10, R14, 0x8, R10 ;  /* 0x000000080e0a7825 */ /* 0x000fca00078e020a */
[----:B------:R-:W2:Y:S02]  /*0190*/  LDG.E R15, desc[UR6][R10.64] ;  /* 0x000000060a0f7981 */ /* 0x000ea4000c1e1900 */
[----:B--2---:R-:W-:-:S13]  /*01a0*/  ISETP.NE.AND P0, PT, R15, 0x1, PT ;  /* 0x000000010f00780c */ /* 0x004fda0003f05270 */
[----:B------:R-:W2:Y:S01]  /*01b0*/  @!P0 LDG.E R21, desc[UR6][R2.64] ;  /* 0x0000000602158981 */ /* 0x000ea2000c1e1900 */
[----:B------:R-:W3:Y:S01]  /*01c0*/  @!P0 LDC.64 R18, c[0x0][0x390] ;  /* 0x0000e400ff128b82 */ /* 0x000ee20000000a00 */
[----:B----4-:R-:W-:-:S04]  /*01d0*/  IMAD.WIDE R16, R13, 0xfa0, R8 ;  /* 0x00000fa00d107825 */ /* 0x010fc800078e0208 */
[----:B------:R-:W-:Y:S02]  /*01e0*/  HFMA2 R15, -RZ, RZ, 0, 0.0275726318359375 ;  /* 0x0000270fff0f7431 */ /* 0x000fe400000001ff */
[----:B------:R-:W-:Y:S01]  /*01f0*/  IMAD.WIDE R16, R14, 0x14, R16 ;  /* 0x000000140e107825 */ /* 0x000fe200078e0210 */
[----:B------:R-:W-:-:S03]  /*0200*/  @!P0 MOV R15, RZ ;  /* 0x000000ff000f8202 */ /* 0x000fc60000000f00 */
[----:B--2---:R-:W-:Y:S01]  /*0210*/  @!P0 IMAD R25, R0, 0x1388, R21 ;  /* 0x0000138800198824 */ /* 0x004fe200078e0215 */
[----:B------:R-:W-:-:S03]  /*0220*/  @!P0 IADD3 R23, PT, PT, R21, 0x1, RZ ;  /* 0x0000000115178810 */ /* 0x000fc60007ffe0ff */
[----:B---3--:R-:W-:Y:S02]  /*0230*/  @!P0 IMAD.WIDE R20, R25, 0xc, R18 ;  /* 0x0000000c19148825 */ /* 0x008fe400078e0212 */
[----:B------:R2:W-:Y:S04]  /*0240*/  @!P0 STG.E desc[UR6][R2.64], R23 ;  /* 0x0000001702008986 */ /* 0x0005e8000c101906 */
[----:B------:R-:W-:Y:S04]  /*0250*/  @!P0 STG.E desc[UR6][R20.64], R14 ;  /* 0x0000000e14008986 */ /* 0x000fe8000c101906 */
[----:B------:R-:W-:Y:S04]  /*0260*/  @!P0 STG.E desc[UR6][R20.64+0x4], R13 ;  /* 0x0000040d14008986 */ /* 0x000fe8000c101906 */
[----:B------:R3:W-:Y:S04]  /*0270*/  @!P0 STG.E desc[UR6][R20.64+0x8], RZ ;  /* 0x000008ff14008986 */ /* 0x0007e8000c101906 */
[----:B------:R4:W-:Y:S04]  /*0280*/  STG.E desc[UR6][R16.64], R15 ;  /* 0x0000000f10007986 */ /* 0x0009e8000c101906 */
[----:B------:R-:W5:Y:S02]  /*0290*/  LDG.E R18, desc[UR6][R10.64] ;  /* 0x000000060a127981 */ /* 0x000f64000c1e1900 */
[----:B-----5:R-:W-:-:S13]  /*02a0*/  ISETP.NE.AND P0, PT, R18, 0x2, PT ;  /* 0x000000021200780c */ /* 0x020fda0003f05270 */
[----:B------:R-:W-:Y:S01]  /*02b0*/  @P0 MOV R27, 0x270f ;  /* 0x0000270f001b0802 */ /* 0x000fe20000000f00 */
[----:B------:R-:W3:Y:S04]  /*02c0*/  @!P0 LDC.64 R18, c[0x0][0x390] ;  /* 0x0000e400ff128b82 */ /* 0x000ee80000000a00 */
[----:B------:R5:W-:Y:S04]  /*02d0*/  @P0 STG.E desc[UR6][R16.64+0x4], R27 ;  /* 0x0000041b10000986 */ /* 0x000be8000c101906 */
[----:B------:R-:W2:Y:S01]  /*02e0*/  @!P0 LDG.E R25, desc[UR6][R2.64] ;  /* 0x0000000602198981 */ /* 0x000ea2000c1e1900 */
[----:B------:R-:W-:Y:S01]  /*02f0*/  @!P0 MOV R29, 0x1 ;  /* 0x00000001001d8802 */ /* 0x000fe20000000f00 */
[----:B--2---:R-:W-:Y:S01]  /*0300*/  @!P0 IMAD R23, R0, 0x1388, R25 ;  /* 0x0000138800178824 */ /* 0x004fe200078e0219 */
[----:B------:R-:W-:-:S03]  /*0310*/  @!P0 IADD3 R25, PT, PT, R25, 0x1, RZ ;  /* 0x0000000119198810 */ /* 0x000fc60007ffe0ff */
[----:B---3--:R-:W-:Y:S02]  /*0320*/  @!P0 IMAD.WIDE R20, R23, 0xc, R18 ;  /* 0x0000000c17148825 */ /* 0x008fe400078e0212 */
[----:B------:R2:W-:Y:S04]  /*0330*/  @!P0 STG.E desc[UR6][R2.64], R25 ;  /* 0x0000001902008986 */ /* 0x0005e8000c101906 */
[----:B------:R-:W-:Y:S04]  /*0340*/  @!P0 STG.E desc[UR6][R20.64+0x8], R29 ;  /* 0x0000081d14008986 */ /* 0x000fe8000c101906 */
[----:B------:R-:W-:Y:S04]  /*0350*/  @!P0 STG.E desc[UR6][R20.64], R14 ;  /* 0x0000000e14008986 */ /* 0x000fe8000c101906 */
[----:B------:R3:W-:Y:S04]  /*0360*/  @!P0 STG.E desc[UR6][R20.64+0x4], R13 ;  /* 0x0000040d14008986 */ /* 0x0007e8000c101906 */
[----:B------:R-:W-:Y:S04]  /*0370*/  @!P0 STG.E desc[UR6][R16.64+0x4], RZ ;  /* 0x000004ff10008986 */ /* 0x000fe8000c101906 */
[----:B----4-:R-:W4:Y:S02]  /*0380*/  LDG.E R15, desc[UR6][R10.64] ;  /* 0x000000060a0f7981 */ /* 0x010f24000c1e1900 */
[----:B----4-:R-:W-:-:S13]  /*0390*/  ISETP.NE.AND P0, PT, R15, 0x3, PT ;  /* 0x000000030f00780c */ /* 0x010fda0003f05270 */
[----:B-----5:R-:W-:Y:S01]  /*03a0*/  @P0 MOV R27, 0x270f ;  /* 0x0000270f001b0802 */ /* 0x020fe20000000f00 */
[----:B------:R-:W3:Y:S04]  /*03b0*/  @!P0 LDC.64 R18, c[0x0][0x390] ;  /* 0x0000e400ff128b82 */ /* 0x000ee80000000a00 */
[----:B------:R4:W-:Y:S04]  /*03c0*/  @P0 STG.E desc[UR6][R16.64+0x8], R27 ;  /* 0x0000081b10000986 */ /* 0x0009e8000c101906 */
[----:B------:R-:W5:Y:S01]  /*03d0*/  @!P0 LDG.E R15, desc[UR6][R2.64] ;  /* 0x00000006020f8981 */ /* 0x000f62000c1e1900 */
[----:B--2---:R-:W-:-:S02]  /*03e0*/  @!P0 IMAD.MOV.U32 R25, RZ, RZ, 0x2 ;  /* 0x00000002ff198424 */ /* 0x004fc400078e00ff */
[----:B-----5:R-:W-:Y:S01]  /*03f0*/  @!P0 IMAD R23, R0, 0x1388, R15 ;  /* 0x0000138800178824 */ /* 0x020fe200078e020f */
[----:B------:R-:W-:-:S03]  /*0400*/  @!P0 IADD3 R15, PT, PT, R15, 0x1, RZ ;  /* 0x000000010f0f8810 */ /* 0x000fc60007ffe0ff */
[----:B---3--:R-:W-:Y:S02]  /*0410*/  @!P0 IMAD.WIDE R20, R23, 0xc, R18 ;  /* 0x0000000c17148825 */ /* 0x008fe400078e0212 */
[----:B------:R-:W-:Y:S04]  /*0420*/  @!P0 STG.E desc[UR6][R2.64], R15 ;  /* 0x0000000f02008986 */ /* 0x000fe8000c101906 */
[----:B------:R2:W-:Y:S04]  /*0430*/  @!P0 STG.E desc[UR6][R20.64+0x8], R25 ;  /* 0x0000081914008986 */ /* 0x0005e8000c101906 */
[----:B------:R3:W-:Y:S04]  /*0440*/  @!P0 STG.E desc[UR6][R20.64], R14 ;  /* 0x0000000e14008986 */ /* 0x0007e8000c101906 */
[----:B------:R3:W-:Y:S04]  /*0450*/  @!P0 STG.E desc[UR6][R20.64+0x4], R13 ;  /* 0x0000040d14008986 */ /* 0x0007e8000c101906 */
[----:B------:R3:W-:Y:S04]  /*0460*/  @!P0 STG.E desc[UR6][R16.64+0x8], RZ ;  /* 0x000008ff10008986 */ /* 0x0007e8000c101906 */
[----:B------:R-:W5:Y:S02]  /*0470*/  LDG.E R18, desc[UR6][R10.64] ;  /* 0x000000060a127981 */ /* 0x000f64000c1e1900 */
[----:B-----5:R-:W-:-:S13]  /*0480*/  ISETP.NE.AND P0, PT, R18, 0x4, PT ;  /* 0x000000041200780c */ /* 0x020fda0003f05270 */
[----:B----4-:R-:W-:Y:S01]  /*0490*/  @P0 MOV R27, 0x270f ;  /* 0x0000270f001b0802 */ /* 0x010fe20000000f00 */
[----:B------:R-:W4:Y:S04]  /*04a0*/  @!P0 LDC.64 R18, c[0x0][0x390] ;  /* 0x0000e400ff128b82 */ /* 0x000f280000000a00 */
[----:B------:R3:W-:Y:S04]  /*04b0*/  @P0 STG.E desc[UR6][R16.64+0xc], R27 ;  /* 0x00000c1b10000986 */ /* 0x0007e8000c101906 */
[----:B------:R-:W5:Y:S01]  /*04c0*/  @!P0 LDG.E R23, desc[UR6][R2.64] ;  /* 0x0000000602178981 */ /* 0x000f62000c1e1900 */
[----:B--2---:R-:W-:Y:S01]  /*04d0*/  @!P0 MOV R25, 0x3 ;  /* 0x0000000300198802 */ /* 0x004fe20000000f00 */
[----:B-----5:R-:W-:-:S02]  /*04e0*/  @!P0 IMAD R15, R0, 0x1388, R23 ;  /* 0x00001388000f8824 */ /* 0x020fc400078e0217 */
[----:B------:R-:W-:Y:S02]  /*04f0*/  @!P0 VIADD R23, R23, 0x1 ;  /* 0x0000000117178836 */ /* 0x000fe40000000000 */
[----:B----4-:R-:W-:-:S03]  /*0500*/  @!P0 IMAD.WIDE R18, R15, 0xc, R18 ;  /* 0x0000000c0f128825 */ /* 0x010fc600078e0212 */
[----:B------:R3:W-:Y:S04]  /*0510*/  @!P0 STG.E desc[UR6][R2.64], R23 ;  /* 0x0000001702008986 */ /* 0x0007e8000c101906 */
[----:B------:R3:W-:Y:S04]  /*0520*/  @!P0 STG.E desc[UR6][R18.64+0x8], R25 ;  /* 0x0000081912008986 */ /* 0x0007e8000c101906 */
[----:B------:R3:W-:Y:S04]  /*0530*/  @!P0 STG.E desc[UR6][R18.64], R14 ;  /* 0x0000000e12008986 */ /* 0x0007e8000c101906 */
[----:B------:R3:W-:Y:S04]  /*0540*/  @!P0 STG.E desc[UR6][R18.64+0x4], R13 ;  /* 0x0000040d12008986 */ /* 0x0007e8000c101906 */
[----:B------:R3:W-:Y:S04]  /*0550*/  @!P0 STG.E desc[UR6][R16.64+0xc], RZ ;  /* 0x00000cff10008986 */ /* 0x0007e8000c101906 */
[----:B------:R-:W2:Y:S02]  /*0560*/  LDG.E R10, desc[UR6][R10.64] ;  /* 0x000000060a0a7981 */ /* 0x000ea4000c1e1900 */
[----:B--2---:R-:W-:-:S13]  /*0570*/  ISETP.NE.AND P0, PT, R10, 0x5, PT ;  /* 0x000000050a00780c */ /* 0x004fda0003f05270 */
[----:B------:R-:W-:-:S05]  /*0580*/  @P0 MOV R15, 0x270f ;  /* 0x0000270f000f0802 */ /* 0x000fca0000000f00 */
[----:B------:R3:W-:Y:S01]  /*0590*/  @P0 STG.E desc[UR6][R16.64+0x10], R15 ;  /* 0x0000100f10000986 */ /* 0x0007e2000c101906 */
[----:B------:R-:W-:Y:S05]  /*05a0*/  @P0 BRA `(.L_x_15) ;  /* 0x0000000000280947 */ /* 0x000fea0003800000 */
[----:B------:R-:W3:Y:S02]  /*05b0*/  LDG.E R11, desc[UR6][R2.64] ;  /* 0x00000006020b7981 */ /* 0x000ee4000c1e1900 */
[----:B---3--:R-:W-:Y:S01]  /*05c0*/  IMAD R19, R0, 0x1388, R11 ;  /* 0x0000138800137824 */ /* 0x008fe200078e020b */
[----:B------:R-:W-:-:S03]  /*05d0*/  IADD3 R15, PT, PT, R11, 0x1, RZ ;  /* 0x000000010b0f7810 */ /* 0x000fc60007ffe0ff */
[----:B0-----:R-:W-:Y:S01]  /*05e0*/  IMAD.WIDE R10, R19, 0xc, R4 ;  /* 0x0000000c130a7825 */ /* 0x001fe200078e0204 */
[----:B------:R-:W-:Y:S01]  /*05f0*/  MOV R19, 0x4 ;  /* 0x0000000400137802 */ /* 0x000fe20000000f00 */
[----:B------:R2:W-:Y:S04]  /*0600*/  STG.E desc[UR6][R2.64], R15 ;  /* 0x0000000f02007986 */ /* 0x0005e8000c101906 */
[----:B------:R2:W-:Y:S04]  /*0610*/  STG.E desc[UR6][R10.64], R14 ;  /* 0x0000000e0a007986 */ /* 0x0005e8000c101906 */
[----:B------:R2:W-:Y:S04]  /*0620*/  STG.E desc[UR6][R10.64+0x4], R13 ;  /* 0x0000040d0a007986 */ /* 0x0005e8000c101906 */
[----:B------:R2:W-:Y:S04]  /*0630*/  STG.E desc[UR6][R10.64+0x8], R19 ;  /* 0x000008130a007986 */ /* 0x0005e8000c101906 */
[----:B------:R2:W-:Y:S02]  /*0640*/  STG.E desc[UR6][R16.64+0x10], RZ ;  /* 0x000010ff10007986 */ /* 0x0005e4000c101906 */
.L_x_15:
[----:B------:R-:W-:Y:S05]  /*0650*/  BSYNC.RECONVERGENT B0 ;  /* 0x0000000000007941 */ /* 0x000fea0003800200 */
.L_x_14:
[----:B------:R-:W-:Y:S01]  /*0660*/  IADD3 R12, PT, PT, R12, 0x1, RZ ;  /* 0x000000010c0c7810 */ /* 0x000fe20007ffe0ff */
[----:B------:R-:W-:Y:S06]  /*0670*/  BRA.U UP0, `(.L_x_16) ;  /* 0xfffffff900987547 */ /* 0x000fec000b83ffff */
[----:B------:R-:W-:Y:S05]  /*0680*/  EXIT ;  /* 0x000000000000794d */ /* 0x000fea0003800000 */
.L_x_17:
        /* <DEDUP_REMOVED lines=15> */
.L_x_19:


//--------------------- .nv.shared.reserved.0     --------------------------
	.section	.nv.shared.reserved.0,"aw",@nobits
	.weak		__nv_reservedSMEM_offset_0_alias
	.size		__nv_reservedSMEM_offset_0_alias, 0, 64
	.other		__nv_reservedSMEM_offset_0_alias,@"STO_CUDA_RESERVED_SHARED STV_DEFAULT"
__nv_reservedSMEM_offset_0_alias:
	.zero		0
	.zero		64


//--------------------- .nv.constant0._Z22computeDistanceToStoreP10ZoningPlanP11DistanceMapP17Point2DAndFeaturePi --------------------------
	.section	.nv.constant0._Z22computeDistanceToStoreP10ZoningPlanP11DistanceMapP17Point2DAndFeaturePi,"a",@progbits
	.sectionflags	@""
	.align	4
.nv.constant0._Z22computeDistanceToStoreP10ZoningPlanP11DistanceMapP17Point2DAndFeaturePi:
	.zero		928


//--------------------- .nv.constant0._Z12initDistanceP10ZoningPlanP11DistanceMapP17Point2DAndFeaturePi --------------------------
	.section	.nv.constant0._Z12initDistanceP10ZoningPlanP11DistanceMapP17Point2DAndFeaturePi,"a",@progbits
	.sectionflags	@""
	.align	4
.nv.constant0._Z12initDistanceP10ZoningPlanP11DistanceMapP17Point2DAndFeaturePi:
	.zero		928


//--------------------- SYMBOLS --------------------------

	.type		.nv.reservedSmem.offset0,@object
	.size		.nv.reservedSmem.offset0,0x4
